	.headerflags	@"EF_CUDA_TEXMODE_UNIFIED EF_CUDA_64BIT_ADDRESS EF_CUDA_ACCELERATORS EF_CUDA_SM90 EF_CUDA_VIRTUAL_SM(EF_CUDA_SM90)"
	.elftype	@"ET_EXEC"


//--------------------- .nv.info                  --------------------------
	.section	.nv.info,"",@"SHT_CUDA_INFO"
	.align	4


	//----- nvinfo : EIATTR_REGCOUNT
	.align		4
        /*0000*/ 	.byte	0x04, 0x2f
        /*0002*/ 	.short	(.L_3 - .L_2)
	.align		4
.L_2:
        /*0004*/ 	.word	index@(triton_poi_fused__native_batch_norm_legit_no_training_relu_10)
        /*0008*/ 	.word	0x00000028


	//----- nvinfo : EIATTR_MIN_STACK_SIZE
	.align		4
.L_3:
        /*000c*/ 	.byte	0x04, 0x12
        /*000e*/ 	.short	(.L_5 - .L_4)
	.align		4
.L_4:
        /*0010*/ 	.word	index@(triton_poi_fused__native_batch_norm_legit_no_training_relu_10)
        /*0014*/ 	.word	0x00000000


	//----- nvinfo : EIATTR_FRAME_SIZE
	.align		4
.L_5:
        /*0018*/ 	.byte	0x04, 0x11
        /*001a*/ 	.short	(.L_7 - .L_6)
	.align		4
.L_6:
        /*001c*/ 	.word	index@(triton_poi_fused__native_batch_norm_legit_no_training_relu_10)
        /*0020*/ 	.word	0x00000000


	//----- nvinfo : EIATTR_MIN_STACK_SIZE
	.align		4
.L_7:
        /*0024*/ 	.byte	0x04, 0x12
        /*0026*/ 	.short	(.L_9 - .L_8)
	.align		4
.L_8:
        /*0028*/ 	.word	index@(triton_poi_fused__native_batch_norm_legit_no_training_relu_10)
        /*002c*/ 	.word	0x00000000
.L_9:


//--------------------- .nv.info.triton_poi_fused__native_batch_norm_legit_no_training_relu_10 --------------------------
	.section	.nv.info.triton_poi_fused__native_batch_norm_legit_no_training_relu_10,"",@"SHT_CUDA_INFO"
	.sectionflags	@""
	.align	4


	//----- nvinfo : EIATTR_CUDA_API_VERSION
	.align		4
        /*0000*/ 	.byte	0x04, 0x37
        /*0002*/ 	.short	(.L_11 - .L_10)
.L_10:
        /*0004*/ 	.word	0x0000007c


	//----- nvinfo : EIATTR_KPARAM_INFO
	.align		4
.L_11:
        /*0008*/ 	.byte	0x04, 0x17
        /*000a*/ 	.short	(.L_13 - .L_12)
.L_12:
        /*000c*/ 	.word	0x00000000
        /*0010*/ 	.short	0x0007
        /*0012*/ 	.short	0x0034
        /*0014*/ 	.byte	0x00, 0xf0, 0x11, 0x00


	//----- nvinfo : EIATTR_KPARAM_INFO
	.align		4
.L_13:
        /*0018*/ 	.byte	0x04, 0x17
        /*001a*/ 	.short	(.L_15 - .L_14)
.L_14:
        /*001c*/ 	.word	0x00000000
        /*0020*/ 	.short	0x0006
        /*0022*/ 	.short	0x0030
        /*0024*/ 	.byte	0x00, 0xf0, 0x11, 0x00


	//----- nvinfo : EIATTR_KPARAM_INFO
	.align		4
.L_15:
        /*0028*/ 	.byte	0x04, 0x17
        /*002a*/ 	.short	(.L_17 - .L_16)
.L_16:
        /*002c*/ 	.word	0x00000000
        /*0030*/ 	.short	0x0005
        /*0032*/ 	.short	0x0028
        /*0034*/ 	.byte	0x00, 0xf4, 0x21, 0x00


	//----- nvinfo : EIATTR_KPARAM_INFO
	.align		4
.L_17:
        /*0038*/ 	.byte	0x04, 0x17
        /*003a*/ 	.short	(.L_19 - .L_18)
.L_18:
        /*003c*/ 	.word	0x00000000
        /*0040*/ 	.short	0x0004
        /*0042*/ 	.short	0x0020
        /*0044*/ 	.byte	0x00, 0xf4, 0x21, 0x00


	//----- nvinfo : EIATTR_KPARAM_INFO
	.align		4
.L_19:
        /*0048*/ 	.byte	0x04, 0x17
        /*004a*/ 	.short	(.L_21 - .L_20)
.L_20:
        /*004c*/ 	.word	0x00000000
        /*0050*/ 	.short	0x0003
        /*0052*/ 	.short	0x0018
        /*0054*/ 	.byte	0x00, 0xf4, 0x21, 0x00


	//----- nvinfo : EIATTR_KPARAM_INFO
	.align		4
.L_21:
        /*0058*/ 	.byte	0x04, 0x17
        /*005a*/ 	.short	(.L_23 - .L_22)
.L_22:
        /*005c*/ 	.word	0x00000000
        /*0060*/ 	.short	0x0002
        /*0062*/ 	.short	0x0010
        /*0064*/ 	.byte	0x00, 0xf4, 0x21, 0x00


	//----- nvinfo : EIATTR_KPARAM_INFO
	.align		4
.L_23:
        /*0068*/ 	.byte	0x04, 0x17
        /*006a*/ 	.short	(.L_25 - .L_24)
.L_24:
        /*006c*/ 	.word	0x00000000
        /*0070*/ 	.short	0x0001
        /*0072*/ 	.short	0x0008
        /*0074*/ 	.byte	0x00, 0xf4, 0x21, 0x00


	//----- nvinfo : EIATTR_KPARAM_INFO
	.align		4
.L_25:
        /*0078*/ 	.byte	0x04, 0x17
        /*007a*/ 	.short	(.L_27 - .L_26)
.L_26:
        /*007c*/ 	.word	0x00000000
        /*0080*/ 	.short	0x0000
        /*0082*/ 	.short	0x0000
        /*0084*/ 	.byte	0x00, 0xf4, 0x21, 0x00


	//----- nvinfo : EIATTR_SPARSE_MMA_MASK
	.align		4
.L_27:
        /*0088*/ 	.byte	0x03, 0x50
        /*008a*/ 	.short	0x0000


	//----- nvinfo : EIATTR_MAXREG_COUNT
	.align		4
        /*008c*/ 	.byte	0x03, 0x1b
        /*008e*/ 	.short	0x00ff


	//----- nvinfo : EIATTR_EXIT_INSTR_OFFSETS
	.align		4
        /*0090*/ 	.byte	0x04, 0x1c
        /*0092*/ 	.short	(.L_29 - .L_28)


	//   ....[0]....
.L_28:
        /*0094*/ 	.word	0x00001ca0


	//   ....[1]....
        /*0098*/ 	.word	0x00001d40


	//----- nvinfo : EIATTR_REQNTID
	.align		4
.L_29:
        /*009c*/ 	.byte	0x04, 0x10
        /*009e*/ 	.short	(.L_31 - .L_30)
.L_30:
        /*00a0*/ 	.word	0x00000100
        /*00a4*/ 	.word	0x00000001
        /*00a8*/ 	.word	0x00000001


	//----- nvinfo : EIATTR_CBANK_PARAM_SIZE
	.align		4
.L_31:
        /*00ac*/ 	.byte	0x03, 0x19
        /*00ae*/ 	.short	0x0038


	//----- nvinfo : EIATTR_PARAM_CBANK
	.align		4
        /*00b0*/ 	.byte	0x04, 0x0a
        /*00b2*/ 	.short	(.L_33 - .L_32)
	.align		4
.L_32:
        /*00b4*/ 	.word	index@(.nv.constant0.triton_poi_fused__native_batch_norm_legit_no_training_relu_10)
        /*00b8*/ 	.short	0x0210
        /*00ba*/ 	.short	0x0038


	//----- nvinfo : EIATTR_SW_WAR
	.align		4
.L_33:
        /*00bc*/ 	.byte	0x04, 0x36
        /*00be*/ 	.short	(.L_35 - .L_34)
.L_34:
        /*00c0*/ 	.word	0x00000008
.L_35:


//--------------------- .nv.callgraph             --------------------------
	.section	.nv.callgraph,"",@"SHT_CUDA_CALLGRAPH"
	.align	4
	.sectionentsize	8
	.align		4
        /*0000*/ 	.word	0x00000000
	.align		4
        /*0004*/ 	.word	0xffffffff
	.align		4
        /*0008*/ 	.word	0x00000000
	.align		4
        /*000c*/ 	.word	0xfffffffe
	.align		4
        /*0010*/ 	.word	0x00000000
	.align		4
        /*0014*/ 	.word	0xfffffffd
	.align		4
        /*0018*/ 	.word	0x00000000
	.align		4
        /*001c*/ 	.word	0xfffffffc


//--------------------- .nv.constant4             --------------------------
	.section	.nv.constant4,"a",@progbits
	.align	8
	.align		8
.nv.constant4:
        /*0000*/ 	.dword	_$_str
	.align		8
        /*0008*/ 	.dword	_$_str_$_2


//--------------------- .text.triton_poi_fused__native_batch_norm_legit_no_training_relu_10 --------------------------
	.section	.text.triton_poi_fused__native_batch_norm_legit_no_training_relu_10,"ax",@progbits
	.sectionflags	@"SHF_BARRIERS=1"
	.align	128
        .global         triton_poi_fused__native_batch_norm_legit_no_training_relu_10
        .type           triton_poi_fused__native_batch_norm_legit_no_training_relu_10,@function
        .size           triton_poi_fused__native_batch_norm_legit_no_training_relu_10,(.L_x_1 - triton_poi_fused__native_batch_norm_legit_no_training_relu_10)
        .other          triton_poi_fused__native_batch_norm_legit_no_training_relu_10,@"STO_CUDA_ENTRY STV_DEFAULT"
triton_poi_fused__native_batch_norm_legit_no_training_relu_10:
.text.triton_poi_fused__native_batch_norm_legit_no_training_relu_10:
[----:B------:R-:W0:Y:S01]  /*0000*/  LDC R1, c[0x0][0x28] ;  /* 0x00000a00ff017b82 */ /* 0x000e220000000800 */
[----:B------:R-:W1:Y:S01]  /*0010*/  S2R R21, SR_TID.X ;  /* 0x0000000000157919 */ /* 0x000e620000002100 */
[----:B------:R-:W-:Y:S02]  /*0020*/  CS2R R8, SRZ ;  /* 0x0000000000087805 */ /* 0x000fe4000001ff00 */
[----:B------:R-:W-:Y:S01]  /*0030*/  CS2R R10, SRZ ;  /* 0x00000000000a7805 */ /* 0x000fe2000001ff00 */
[----:B------:R-:W-:Y:S01]  /*0040*/  ULDC.64 UR6, c[0x0][0x208] ;  /* 0x0000820000067ab9 */ /* 0x000fe20000000a00 */
[----:B------:R-:W2:Y:S01]  /*0050*/  S2R R24, SR_CTAID.Y ;  /* 0x0000000000187919 */ /* 0x000ea20000002600 */
[----:B------:R-:W-:Y:S02]  /*0060*/  CS2R R12, SRZ ;  /* 0x00000000000c7805 */ /* 0x000fe4000001ff00 */
[----:B------:R-:W-:Y:S01]  /*0070*/  CS2R R14, SRZ ;  /* 0x00000000000e7805 */ /* 0x000fe2000001ff00 */
[----:B------:R-:W3:Y:S01]  /*0080*/  S2R R22, SR_CTAID.X ;  /* 0x0000000000167919 */ /* 0x000ee20000002500 */
[----:B-1----:R-:W-:Y:S01]  /*0090*/  IMAD.SHL.U32 R0, R21, 0x4, RZ ;  /* 0x0000000415007824 */ /* 0x002fe200078e00ff */
[----:B------:R-:W-:-:S04]  /*00a0*/  SHF.R.U32.HI R5, RZ, 0x6, R21 ;  /* 0x00000006ff057819 */ /* 0x000fc80000011615 */
[----:B------:R-:W-:Y:S02]  /*00b0*/  LOP3.LUT R3, R0, 0xfc, RZ, 0xc0, !PT ;  /* 0x000000fc00037812 */ /* 0x000fe400078ec0ff */
[----:B------:R-:W-:Y:S01]  /*00c0*/  SGXT.U32 R5, R5, 0x2 ;  /* 0x000000020505781a */ /* 0x000fe20000000000 */
[----:B---3--:R-:W-:Y:S01]  /*00d0*/  IMAD.SHL.U32 R22, R22, 0x10, RZ ;  /* 0x0000001016167824 */ /* 0x008fe200078e00ff */
[----:B--2---:R-:W-:Y:S02]  /*00e0*/  PRMT R0, R3, 0x6540, R24 ;  /* 0x0000654003007816 */ /* 0x004fe40000000018 */
[----:B------:R-:W1:Y:S02]  /*00f0*/  LDC.64 R2, c[0x0][0x210] ;  /* 0x00008400ff027b82 */ /* 0x000e640000000a00 */
[C---:B------:R-:W-:Y:S01]  /*0100*/  ISETP.GE.AND P0, PT, R0.reuse, 0x500, PT ;  /* 0x000005000000780c */ /* 0x040fe20003f06270 */
[----:B------:R-:W-:Y:S01]  /*0110*/  IMAD.HI R4, R0, 0x66666667, RZ ;  /* 0x6666666700047827 */ /* 0x000fe200078e02ff */
[----:B------:R-:W-:-:S04]  /*0120*/  LOP3.LUT R19, R22, R5, RZ, 0xfc, !PT ;  /* 0x0000000516137212 */ /* 0x000fc800078efcff */
[----:B------:R-:W-:Y:S02]  /*0130*/  SHF.R.U32.HI R7, RZ, 0x1f, R4 ;  /* 0x0000001fff077819 */ /* 0x000fe40000011604 */
[C---:B------:R-:W-:Y:S02]  /*0140*/  ISETP.LT.AND P1, PT, R19.reuse, 0x3c1, !P0 ;  /* 0x000003c11300780c */ /* 0x040fe40004721270 */
[----:B------:R-:W-:Y:S02]  /*0150*/  LEA.HI.SX32 R7, R4, R7, 0x19 ;  /* 0x0000000704077211 */ /* 0x000fe400078fcaff */
[----:B------:R-:W-:-:S03]  /*0160*/  LOP3.LUT R4, R19, 0x4, RZ, 0xfc, !PT ;  /* 0x0000000413047812 */ /* 0x000fc600078efcff */
[----:B------:R-:W-:Y:S01]  /*0170*/  IMAD R0, R7, -0x140, R0 ;  /* 0xfffffec007007824 */ /* 0x000fe200078e0200 */
[----:B------:R-:W-:-:S03]  /*0180*/  ISETP.LT.AND P2, PT, R4, 0x3c1, !P0 ;  /* 0x000003c10400780c */ /* 0x000fc60004741270 */
[----:B------:R-:W-:-:S04]  /*0190*/  IMAD R0, R7, 0x4b140, R0 ;  /* 0x0004b14007007824 */ /* 0x000fc800078e0200 */
[C---:B------:R-:W-:Y:S01]  /*01a0*/  IMAD R23, R19.reuse, 0x140, R0 ;  /* 0x0000014013177824 */ /* 0x040fe200078e0200 */
[----:B------:R-:W-:-:S03]  /*01b0*/  LOP3.LUT R0, R19, 0x8, RZ, 0xfc, !PT ;  /* 0x0000000813007812 */ /* 0x000fc600078efcff */
[----:B-1----:R-:W-:Y:S01]  /*01c0*/  IMAD.WIDE R4, R23, 0x4, R2 ;  /* 0x0000000417047825 */ /* 0x002fe200078e0202 */
[----:B------:R-:W-:-:S03]  /*01d0*/  ISETP.LT.AND P3, PT, R0, 0x3c1, !P0 ;  /* 0x000003c10000780c */ /* 0x000fc60004761270 */
[----:B------:R-:W-:Y:S01]  /*01e0*/  VIADD R7, R23, 0x500 ;  /* 0x0000050017077836 */ /* 0x000fe20000000000 */
[----:B------:R1:W2:Y:S03]  /*01f0*/  @P1 LDG.E.EL.128 R8, desc[UR6][R4.64] ;  /* 0x0000000604081981 */ /* 0x0002a6000c2e1d00 */
[----:B------:R-:W-:-:S05]  /*0200*/  IMAD.WIDE R6, R7, 0x4, R2 ;  /* 0x0000000407067825 */ /* 0x000fca00078e0202 */
[----:B------:R3:W4:Y:S01]  /*0210*/  @P2 LDG.E.EL.128 R12, desc[UR6][R6.64] ;  /* 0x00000006060c2981 */ /* 0x000722000c2e1d00 */
[----:B------:R-:W-:Y:S01]  /*0220*/  VIADD R27, R23, 0xa00 ;  /* 0x00000a00171b7836 */ /* 0x000fe20000000000 */
[----:B------:R-:W-:Y:S02]  /*0230*/  LOP3.LUT R0, R19, 0xc, RZ, 0xfc, !PT ;  /* 0x0000000c13007812 */ /* 0x000fe400078efcff */
[----:B------:R-:W-:Y:S02]  /*0240*/  CS2R R16, SRZ ;  /* 0x0000000000107805 */ /* 0x000fe4000001ff00 */
[----:B------:R-:W-:Y:S01]  /*0250*/  CS2R R18, SRZ ;  /* 0x0000000000127805 */ /* 0x000fe2000001ff00 */
[----:B------:R-:W-:-:S05]  /*0260*/  IMAD.WIDE R26, R27, 0x4, R2 ;  /* 0x000000041b1a7825 */ /* 0x000fca00078e0202 */
[----:B------:R5:W4:Y:S01]  /*0270*/  @P3 LDG.E.EL.128 R16, desc[UR6][R26.64] ;  /* 0x000000061a103981 */ /* 0x000b22000c2e1d00 */
[----:B------:R-:W-:Y:S01]  /*0280*/  ISETP.LT.AND P0, PT, R0, 0x3c1, !P0 ;  /* 0x000003c10000780c */ /* 0x000fe20004701270 */
[----:B------:R-:W-:Y:S01]  /*0290*/  VIADD R23, R23, 0xf00 ;  /* 0x00000f0017177836 */ /* 0x000fe20000000000 */
[----:B-1----:R-:W-:Y:S02]  /*02a0*/  CS2R R4, SRZ ;  /* 0x0000000000047805 */ /* 0x002fe4000001ff00 */
[----:B---3--:R-:W-:Y:S01]  /*02b0*/  CS2R R6, SRZ ;  /* 0x0000000000067805 */ /* 0x008fe2000001ff00 */
[----:B------:R-:W-:-:S08]  /*02c0*/  IMAD.WIDE R2, R23, 0x4, R2 ;  /* 0x0000000417027825 */ /* 0x000fd000078e0202 */
[----:B------:R1:W3:Y:S01]  /*02d0*/  @P0 LDG.E.EL.128 R4, desc[UR6][R2.64] ;  /* 0x0000000602040981 */ /* 0x0002e2000c2e1d00 */
[----:B------:R-:W1:Y:S01]  /*02e0*/  S2UR UR5, SR_CgaCtaId ;  /* 0x00000000000579c3 */ /* 0x000e620000008800 */
[----:B------:R-:W-:Y:S01]  /*02f0*/  IMAD.SHL.U32 R25, R21, 0x10, RZ ;  /* 0x0000001015197824 */ /* 0x000fe200078e00ff */
[----:B------:R-:W-:Y:S01]  /*0300*/  UMOV UR4, 0x400 ;  /* 0x0000040000047882 */ /* 0x000fe20000000000 */
[----:B------:R-:W-:-:S03]  /*0310*/  SHF.R.U32.HI R0, RZ, 0x2, R21 ;  /* 0x00000002ff007819 */ /* 0x000fc60000011615 */
[----:B------:R-:W-:Y:S02]  /*0320*/  LOP3.LUT R25, R25, 0xff0, RZ, 0xc0, !PT ;  /* 0x00000ff019197812 */ /* 0x000fe400078ec0ff */
[----:B------:R-:W-:Y:S01]  /*0330*/  LOP3.LUT R0, R0, 0x30, RZ, 0xc0, !PT ;  /* 0x0000003000007812 */ /* 0x000fe200078ec0ff */
[----:B01----:R-:W-:-:S06]  /*0340*/  UPRMT UR4, UR5, 0x654, UR4 ;  /* 0x0000065405047896 */ /* 0x003fcc0008000004 */
[----:B------:R-:W-:Y:S02]  /*0350*/  IADD3 R32, R25, UR4, R0 ;  /* 0x0000000419207c10 */ /* 0x000fe4000fffe000 */
[----:B------:R-:W-:-:S04]  /*0360*/  LOP3.LUT R23, R21, 0xff, RZ, 0xc0, !PT ;  /* 0x000000ff15177812 */ /* 0x000fc800078ec0ff */
[----:B------:R-:W-:Y:S02]  /*0370*/  LEA R20, R23, UR4, 0x2 ;  /* 0x0000000417147c11 */ /* 0x000fe4000f8e10ff */
[----:B------:R-:W-:-:S04]  /*0380*/  PRMT R33, R21, 0x6540, R24 ;  /* 0x0000654015217816 */ /* 0x000fc80000000018 */
[C---:B------:R-:W-:Y:S01]  /*0390*/  ISETP.GE.AND P0, PT, R33.reuse, 0x500, PT ;  /* 0x000005002100780c */ /* 0x040fe20003f06270 */
[----:B--2---:R0:W-:Y:S01]  /*03a0*/  STS.128 [R32], R8 ;  /* 0x0000000820007388 */ /* 0x0041e20000000c00 */
[----:B------:R-:W-:Y:S08]  /*03b0*/  BAR.SYNC.DEFER_BLOCKING 0x0 ;  /* 0x0000000000007b1d */ /* 0x000ff00000010000 */
[----:B0-----:R-:W0:Y:S01]  /*03c0*/  LDC.64 R8, c[0x0][0x220] ;  /* 0x00008800ff087b82 */ /* 0x001e220000000a00 */
[----:B-----5:R-:W1:Y:S04]  /*03d0*/  LDS R26, [R20] ;  /* 0x00000000141a7984 */ /* 0x020e680000000800 */
[----:B------:R-:W-:Y:S04]  /*03e0*/  LDS R27, [R20+0x410] ;  /* 0x00041000141b7984 */ /* 0x000fe80000000800 */
[----:B------:R-:W-:Y:S04]  /*03f0*/  LDS R28, [R20+0x820] ;  /* 0x00082000141c7984 */ /* 0x000fe80000000800 */
[----:B------:R-:W-:Y:S01]  /*0400*/  LDS R29, [R20+0xc30] ;  /* 0x000c3000141d7984 */ /* 0x000fe20000000800 */
[----:B------:R-:W-:Y:S06]  /*0410*/  BAR.SYNC.DEFER_BLOCKING 0x0 ;  /* 0x0000000000007b1d */ /* 0x000fec0000010000 */
[----:B----4-:R2:W-:Y:S02]  /*0420*/  STS.128 [R32], R12 ;  /* 0x0000000c20007388 */ /* 0x0105e40000000c00 */
[----:B------:R-:W-:Y:S06]  /*0430*/  BAR.SYNC.DEFER_BLOCKING 0x0 ;  /* 0x0000000000007b1d */ /* 0x000fec0000010000 */
[----:B------:R-:W-:Y:S04]  /*0440*/  LDS R30, [R20] ;  /* 0x00000000141e7984 */ /* 0x000fe80000000800 */
[----:B------:R-:W-:Y:S04]  /*0450*/  LDS R31, [R20+0x410] ;  /* 0x00041000141f7984 */ /* 0x000fe80000000800 */
[----:B------:R-:W-:Y:S04]  /*0460*/  LDS R10, [R20+0x820] ;  /* 0x00082000140a7984 */ /* 0x000fe80000000800 */
[----:B------:R-:W4:Y:S01]  /*0470*/  LDS R11, [R20+0xc30] ;  /* 0x000c3000140b7984 */ /* 0x000f220000000800 */
[----:B------:R-:W-:Y:S06]  /*0480*/  BAR.SYNC.DEFER_BLOCKING 0x0 ;  /* 0x0000000000007b1d */ /* 0x000fec0000010000 */
[----:B------:R-:W-:Y:S02]  /*0490*/  STS.128 [R32], R16 ;  /* 0x0000001020007388 */ /* 0x000fe40000000c00 */
[----:B------:R-:W-:Y:S06]  /*04a0*/  BAR.SYNC.DEFER_BLOCKING 0x0 ;  /* 0x0000000000007b1d */ /* 0x000fec0000010000 */
[----:B------:R-:W-:Y:S04]  /*04b0*/  LDS R3, [R20] ;  /* 0x0000000014037984 */ /* 0x000fe80000000800 */
[----:B------:R-:W-:Y:S04]  /*04c0*/  LDS R0, [R20+0x410] ;  /* 0x0004100014007984 */ /* 0x000fe80000000800 */
[----:B------:R-:W5:Y:S04]  /*04d0*/  LDS R2, [R20+0x820] ;  /* 0x0008200014027984 */ /* 0x000f680000000800 */
[----:B------:R-:W1:Y:S01]  /*04e0*/  LDS R14, [R20+0xc30] ;  /* 0x000c3000140e7984 */ /* 0x000e620000000800 */
[----:B------:R-:W-:Y:S01]  /*04f0*/  BAR.SYNC.DEFER_BLOCKING 0x0 ;  /* 0x0000000000007b1d */ /* 0x000fe20000010000 */
[----:B--2---:R-:W-:-:S05]  /*0500*/  IMAD.HI R12, R33, 0x66666667, RZ ;  /* 0x66666667210c7827 */ /* 0x004fca00078e02ff */
[----:B------:R-:W-:-:S04]  /*0510*/  SHF.R.U32.HI R13, RZ, 0x1f, R12 ;  /* 0x0000001fff0d7819 */ /* 0x000fc8000001160c */
[----:B------:R-:W-:Y:S01]  /*0520*/  LEA.HI.SX32 R12, R12, R13, 0x19 ;  /* 0x0000000d0c0c7211 */ /* 0x000fe200078fcaff */
[----:B---3--:R2:W-:Y:S01]  /*0530*/  STS.128 [R32], R4 ;  /* 0x0000000420007388 */ /* 0x0085e20000000c00 */
[----:B------:R-:W-:Y:S03]  /*0540*/  BAR.SYNC.DEFER_BLOCKING 0x0 ;  /* 0x0000000000007b1d */ /* 0x000fe60000010000 */
[----:B------:R-:W-:Y:S02]  /*0550*/  IMAD R33, R12, -0x140, R33 ;  /* 0xfffffec00c217824 */ /* 0x000fe400078e0221 */
[----:B------:R-:W-:Y:S02]  /*0560*/  IMAD.MOV.U32 R15, RZ, RZ, RZ ;  /* 0x000000ffff0f7224 */ /* 0x000fe400078e00ff */
[----:B0-----:R-:W-:Y:S01]  /*0570*/  IMAD.WIDE R8, R33, 0x4, R8 ;  /* 0x0000000421087825 */ /* 0x001fe200078e0208 */
[----:B------:R-:W0:Y:S08]  /*0580*/  LDC.64 R12, c[0x0][0x218] ;  /* 0x00008600ff0c7b82 */ /* 0x000e300000000a00 */
[----:B--2---:R-:W2:Y:S08]  /*0590*/  LDC.64 R6, c[0x0][0x228] ;  /* 0x00008a00ff067b82 */ /* 0x004eb00000000a00 */
[----:B------:R-:W3:Y:S01]  /*05a0*/  LDC.64 R4, c[0x0][0x230] ;  /* 0x00008c00ff047b82 */ /* 0x000ee20000000a00 */
[----:B------:R0:W4:Y:S01]  /*05b0*/  @!P0 LDG.E.EL R15, desc[UR6][R8.64] ;  /* 0x00000006080f8981 */ /* 0x000122000c2e1900 */
[----:B------:R-:W-:Y:S01]  /*05c0*/  IMAD.MOV.U32 R19, RZ, RZ, RZ ;  /* 0x000000ffff137224 */ /* 0x000fe200078e00ff */
[----:B------:R-:W-:-:S02]  /*05d0*/  CS2R R16, SRZ ;  /* 0x0000000000107805 */ /* 0x000fc4000001ff00 */
[----:B------:R-:W1:Y:S01]  /*05e0*/  LDS R18, [R20] ;  /* 0x0000000014127984 */ /* 0x000e620000000800 */
[----:B0-----:R-:W-:-:S05]  /*05f0*/  IMAD.WIDE R12, R33, 0x4, R12 ;  /* 0x00000004210c7825 */ /* 0x001fca00078e020c */
[----:B------:R0:W1:Y:S01]  /*0600*/  @!P0 LDG.E.EL R19, desc[UR6][R12.64] ;  /* 0x000000060c138981 */ /* 0x000062000c2e1900 */
[----:B--2---:R-:W-:-:S05]  /*0610*/  IMAD.WIDE R6, R33, 0x4, R6 ;  /* 0x0000000421067825 */ /* 0x004fca00078e0206 */
[----:B------:R-:W2:Y:S01]  /*0620*/  @!P0 LDG.E.EL R17, desc[UR6][R6.64] ;  /* 0x0000000606118981 */ /* 0x000ea2000c2e1900 */
[----:B---3--:R-:W-:-:S05]  /*0630*/  IMAD.WIDE R4, R33, 0x4, R4 ;  /* 0x0000000421047825 */ /* 0x008fca00078e0204 */
[----:B------:R3:W2:Y:S01]  /*0640*/  @!P0 LDG.E.EL R16, desc[UR6][R4.64] ;  /* 0x0000000604108981 */ /* 0x0006a2000c2e1900 */
[----:B------:R-:W-:Y:S01]  /*0650*/  IMAD.MOV.U32 R8, RZ, RZ, 0x3e800000 ;  /* 0x3e800000ff087424 */ /* 0x000fe200078e00ff */
[----:B0-----:R-:W-:-:S04]  /*0660*/  SHF.R.U32.HI R12, RZ, 0x4, R21 ;  /* 0x00000004ff0c7819 */ /* 0x001fc80000011615 */
[----:B---3--:R-:W-:Y:S02]  /*0670*/  SGXT.U32 R5, R12, 0x4 ;  /* 0x000000040c05781a */ /* 0x008fe40000000000 */
[----:B------:R-:W0:Y:S02]  /*0680*/  LDS R12, [R20+0x410] ;  /* 0x00041000140c7984 */ /* 0x000e240000000800 */
[----:B------:R-:W-:Y:S01]  /*0690*/  PRMT R24, R5, 0x6540, R24 ;  /* 0x0000654005187816 */ /* 0x000fe20000000018 */
[----:B------:R-:W3:Y:S01]  /*06a0*/  S2UR UR4, SR_CgaCtaId ;  /* 0x00000000000479c3 */ /* 0x000ee20000008800 */
[----:B------:R-:W-:Y:S01]  /*06b0*/  LOP3.LUT R21, R22, 0xf, R21, 0xf8, !PT ;  /* 0x0000000f16157812 */ /* 0x000fe200078ef815 */
[----:B------:R-:W-:Y:S02]  /*06c0*/  UMOV UR5, 0x400 ;  /* 0x0000040000057882 */ /* 0x000fe40000000000 */
[----:B---3--:R-:W-:Y:S01]  /*06d0*/  UPRMT UR4, UR4, 0x654, UR5 ;  /* 0x0000065404047896 */ /* 0x008fe20008000005 */
[----:B----4-:R-:W-:-:S04]  /*06e0*/  FADD R15, R15, 0.0010000000474974513054 ;  /* 0x3a83126f0f0f7421 */ /* 0x010fc80000000000 */
[----:B------:R-:W3:Y:S02]  /*06f0*/  MUFU.SQRT R9, R15 ;  /* 0x0000000f00097308 */ /* 0x000ee40000002000 */
[C---:B---3--:R-:W-:Y:S02]  /*0700*/  FSETP.GT.AND P0, PT, R9.reuse, 8.50705917302346158658e+37, PT ;  /* 0x7e8000000900780b */ /* 0x048fe40003f04000 */
[----:B------:R-:W-:-:S11]  /*0710*/  FSETP.GEU.AND P1, PT, R9, 1.175494350822287508e-38, PT ;  /* 0x008000000900780b */ /* 0x000fd60003f2e000 */
[----:B------:R-:W-:-:S04]  /*0720*/  @P0 FMUL R9, R9, 0.25 ;  /* 0x3e80000009090820 */ /* 0x000fc80000400000 */
[----:B------:R-:W-:Y:S01]  /*0730*/  @!P1 FMUL R9, R9, 16777216 ;  /* 0x4b80000009099820 */ /* 0x000fe20000400000 */
[----:B------:R-:W-:Y:S02]  /*0740*/  FSEL R6, R8, 1, P0 ;  /* 0x3f80000008067808 */ /* 0x000fe40000000000 */
[----:B------:R-:W3:Y:S03]  /*0750*/  LDS R8, [R20+0x820] ;  /* 0x0008200014087984 */ /* 0x000ee60000000800 */
[----:B------:R-:W4:Y:S01]  /*0760*/  MUFU.RCP R9, R9 ;  /* 0x0000000900097308 */ /* 0x000f220000001000 */
[----:B------:R-:W-:-:S04]  /*0770*/  @!P1 FMUL R6, R6, 16777216 ;  /* 0x4b80000006069820 */ /* 0x000fc80000400000 */
[----:B----4-:R-:W-:Y:S02]  /*0780*/  FMUL R4, R9, R6 ;  /* 0x0000000609047220 */ /* 0x010fe40000400000 */
[----:B------:R-:W4:Y:S01]  /*0790*/  LDS R6, [R20+0xc30] ;  /* 0x000c300014067984 */ /* 0x000f220000000800 */
[--C-:B-1----:R-:W-:Y:S01]  /*07a0*/  FADD R5, R26, -R19.reuse ;  /* 0x800000131a057221 */ /* 0x102fe20000000000 */
[--C-:B------:R-:W-:Y:S01]  /*07b0*/  FADD R35, R11, -R19.reuse ;  /* 0x800000130b237221 */ /* 0x100fe20000000000 */
[--C-:B-----5:R-:W-:Y:S01]  /*07c0*/  FADD R11, R2, -R19.reuse ;  /* 0x80000013020b7221 */ /* 0x120fe20000000000 */
[--C-:B------:R-:W-:Y:S01]  /*07d0*/  FADD R27, R27, -R19.reuse ;  /* 0x800000131b1b7221 */ /* 0x100fe20000000000 */
[--C-:B------:R-:W-:Y:S01]  /*07e0*/  FADD R15, R10, -R19.reuse ;  /* 0x800000130a0f7221 */ /* 0x100fe20000000000 */
[--C-:B------:R-:W-:Y:S01]  /*07f0*/  FADD R7, R28, -R19.reuse ;  /* 0x800000131c077221 */ /* 0x100fe20000000000 */
[--C-:B------:R-:W-:Y:S01]  /*0800*/  FADD R33, R3, -R19.reuse ;  /* 0x8000001303217221 */ /* 0x100fe20000000000 */
[----:B------:R-:W-:Y:S01]  /*0810*/  FMUL R5, R4, R5 ;  /* 0x0000000504057220 */ /* 0x000fe20000400000 */
[--C-:B------:R-:W-:Y:S01]  /*0820*/  FADD R9, R30, -R19.reuse ;  /* 0x800000131e097221 */ /* 0x100fe20000000000 */
[--C-:B------:R-:W-:Y:S01]  /*0830*/  FADD R3, R14, -R19.reuse ;  /* 0x800000130e037221 */ /* 0x100fe20000000000 */
[----:B------:R-:W-:Y:S01]  /*0840*/  FMUL R11, R4, R11 ;  /* 0x0000000b040b7220 */ /* 0x000fe20000400000 */
[--C-:B------:R-:W-:Y:S01]  /*0850*/  FADD R29, R29, -R19.reuse ;  /* 0x800000131d1d7221 */ /* 0x100fe20000000000 */
[--C-:B------:R-:W-:Y:S01]  /*0860*/  FADD R31, R31, -R19.reuse ;  /* 0x800000131f1f7221 */ /* 0x100fe20000000000 */
[--C-:B------:R-:W-:Y:S01]  /*0870*/  FADD R13, R0, -R19.reuse ;  /* 0x80000013000d7221 */ /* 0x100fe20000000000 */
[--C-:B------:R-:W-:Y:S01]  /*0880*/  FADD R18, R18, -R19.reuse ;  /* 0x8000001312127221 */ /* 0x100fe20000000000 */
[--C-:B0-----:R-:W-:Y:S01]  /*0890*/  FADD R37, R12, -R19.reuse ;  /* 0x800000130c257221 */ /* 0x101fe20000000000 */
[C---:B------:R-:W-:Y:S01]  /*08a0*/  FMUL R14, R4.reuse, R15 ;  /* 0x0000000f040e7220 */ /* 0x040fe20000400000 */
[----:B------:R-:W-:Y:S01]  /*08b0*/  FMUL R27, R4, R27 ;  /* 0x0000001b041b7220 */ /* 0x000fe20000400000 */
[--C-:B---3--:R-:W-:Y:S01]  /*08c0*/  FADD R8, R8, -R19.reuse ;  /* 0x8000001308087221 */ /* 0x108fe20000000000 */
[--C-:B--2---:R-:W-:Y:S01]  /*08d0*/  FFMA R15, R5, R17, R16.reuse ;  /* 0x00000011050f7223 */ /* 0x104fe20000000010 */
[C---:B------:R-:W-:Y:S01]  /*08e0*/  FMUL R3, R4.reuse, R3 ;  /* 0x0000000304037220 */ /* 0x040fe20000400000 */
[C---:B------:R-:W-:Y:S01]  /*08f0*/  FMUL R2, R4.reuse, R9 ;  /* 0x0000000904027220 */ /* 0x040fe20000400000 */
[-CC-:B------:R-:W-:Y:S01]  /*0900*/  FFMA R5, R11, R17.reuse, R16.reuse ;  /* 0x000000110b057223 */ /* 0x180fe20000000010 */
[----:B------:R-:W-:Y:S01]  /*0910*/  FMUL R9, R4, R8 ;  /* 0x0000000804097220 */ /* 0x000fe20000400000 */
[----:B------:R-:W-:Y:S01]  /*0920*/  LOP3.LUT R11, R24, 0xe0, RZ, 0xfc, !PT ;  /* 0x000000e0180b7812 */ /* 0x000fe200078efcff */
[----:B------:R-:W-:Y:S01]  /*0930*/  FFMA R0, R27, R17, R16 ;  /* 0x000000111b007223 */ /* 0x000fe20000000010 */
[C---:B------:R-:W-:Y:S01]  /*0940*/  FMUL R28, R4.reuse, R29 ;  /* 0x0000001d041c7220 */ /* 0x040fe20000400000 */
[----:B------:R-:W-:Y:S01]  /*0950*/  FMUL R13, R4, R13 ;  /* 0x0000000d040d7220 */ /* 0x000fe20000400000 */
[----:B----4-:R-:W-:Y:S01]  /*0960*/  FADD R19, R6, -R19 ;  /* 0x8000001306137221 */ /* 0x010fe20000000000 */
[C---:B------:R-:W-:Y:S01]  /*0970*/  FMUL R6, R4.reuse, R7 ;  /* 0x0000000704067220 */ /* 0x040fe20000400000 */
[----:B------:R-:W-:-:S03]  /*0980*/  FMUL R7, R4, R18 ;  /* 0x0000001204077220 */ /* 0x000fc60000400000 */
[-CC-:B------:R-:W-:Y:S01]  /*0990*/  FFMA R27, R6, R17.reuse, R16.reuse ;  /* 0x00000011061b7223 */ /* 0x180fe20000000010 */
[-CC-:B------:R-:W-:Y:S01]  /*09a0*/  FFMA R6, R3, R17.reuse, R16.reuse ;  /* 0x0000001103067223 */ /* 0x180fe20000000010 */
[----:B------:R-:W-:Y:S01]  /*09b0*/  FFMA R3, R9, R17, R16 ;  /* 0x0000001109037223 */ /* 0x000fe20000000010 */
[----:B------:R-:W-:-:S04]  /*09c0*/  IMAD.HI R9, R11, 0x66666667, RZ ;  /* 0x666666670b097827 */ /* 0x000fc800078e02ff */
[C---:B------:R-:W-:Y:S01]  /*09d0*/  FMUL R33, R4.reuse, R33 ;  /* 0x0000002104217220 */ /* 0x040fe20000400000 */
[C---:B------:R-:W-:Y:S01]  /*09e0*/  FMUL R35, R4.reuse, R35 ;  /* 0x0000002304237220 */ /* 0x040fe20000400000 */
[C---:B------:R-:W-:Y:S01]  /*09f0*/  FMUL R31, R4.reuse, R31 ;  /* 0x0000001f041f7220 */ /* 0x040fe20000400000 */
[C---:B------:R-:W-:Y:S01]  /*0a00*/  FMUL R37, R4.reuse, R37 ;  /* 0x0000002504257220 */ /* 0x040fe20000400000 */
[----:B------:R-:W-:Y:S01]  /*0a10*/  FMUL R29, R4, R19 ;  /* 0x00000013041d7220 */ /* 0x000fe20000400000 */
[----:B------:R-:W-:Y:S01]  /*0a20*/  FFMA R4, R7, R17, R16 ;  /* 0x0000001107047223 */ /* 0x000fe20000000010 */
[----:B------:R-:W-:Y:S02]  /*0a30*/  SHF.R.U32.HI R22, RZ, 0x1f, R9 ;  /* 0x0000001fff167819 */ /* 0x000fe40000011609 */
[----:B------:R-:W-:Y:S02]  /*0a40*/  LOP3.LUT R7, R24, 0xd0, RZ, 0xfc, !PT ;  /* 0x000000d018077812 */ /* 0x000fe400078efcff */
[----:B------:R-:W-:-:S03]  /*0a50*/  LEA.HI.SX32 R22, R9, R22, 0x19 ;  /* 0x0000001609167211 */ /* 0x000fc600078fcaff */
[----:B------:R-:W-:-:S05]  /*0a60*/  IMAD.HI R9, R7, 0x66666667, RZ ;  /* 0x6666666707097827 */ /* 0x000fca00078e02ff */
[----:B------:R-:W-:Y:S01]  /*0a70*/  SHF.R.U32.HI R30, RZ, 0x1f, R9 ;  /* 0x0000001fff1e7819 */ /* 0x000fe20000011609 */
[----:B------:R-:W-:-:S03]  /*0a80*/  IMAD R32, R22, -0x140, R11 ;  /* 0xfffffec016207824 */ /* 0x000fc600078e020b */
[----:B------:R-:W-:Y:S01]  /*0a90*/  LEA.HI.SX32 R30, R9, R30, 0x19 ;  /* 0x0000001e091e7211 */ /* 0x000fe200078fcaff */
[----:B------:R-:W-:Y:S01]  /*0aa0*/  IMAD R9, R32, 0x3c1, R21 ;  /* 0x000003c120097824 */ /* 0x000fe200078e0215 */
[----:B------:R-:W-:-:S03]  /*0ab0*/  ISETP.GE.AND P0, PT, R21, 0x3c1, PT ;  /* 0x000003c11500780c */ /* 0x000fc60003f06270 */
[----:B------:R-:W-:Y:S01]  /*0ac0*/  IMAD R32, R30, -0x140, R7 ;  /* 0xfffffec01e207824 */ /* 0x000fe200078e0207 */
[----:B------:R-:W-:Y:S01]  /*0ad0*/  ISETP.LT.AND P1, PT, R11, 0x500, !P0 ;  /* 0x000005000b00780c */ /* 0x000fe20004721270 */
[-CC-:B------:R-:W-:Y:S01]  /*0ae0*/  FFMA R12, R13, R17.reuse, R16.reuse ;  /* 0x000000110d0c7223 */ /* 0x180fe20000000010 */
[----:B------:R-:W-:Y:S01]  /*0af0*/  LOP3.LUT R13, R24, 0x90, RZ, 0xfc, !PT ;  /* 0x00000090180d7812 */ /* 0x000fe200078efcff */
[----:B------:R-:W-:Y:S02]  /*0b00*/  IMAD R11, R32, 0x3c1, R21 ;  /* 0x000003c1200b7824 */ /* 0x000fe400078e0215 */
[-CC-:B------:R-:W-:Y:S01]  /*0b10*/  FFMA R8, R2, R17.reuse, R16.reuse ;  /* 0x0000001102087223 */ /* 0x180fe20000000010 */
[-CC-:B------:R-:W-:Y:S01]  /*0b20*/  FFMA R28, R28, R17.reuse, R16.reuse ;  /* 0x000000111c1c7223 */ /* 0x180fe20000000010 */
[-CC-:B------:R-:W-:Y:S01]  /*0b30*/  FFMA R19, R31, R17.reuse, R16.reuse ;  /* 0x000000111f137223 */ /* 0x180fe20000000010 */
[-CC-:B------:R-:W-:Y:S01]  /*0b40*/  FFMA R14, R14, R17.reuse, R16.reuse ;  /* 0x000000110e0e7223 */ /* 0x180fe20000000010 */
[-CC-:B------:R-:W-:Y:S01]  /*0b50*/  FFMA R18, R35, R17.reuse, R16.reuse ;  /* 0x0000001123127223 */ /* 0x180fe20000000010 */
[-CC-:B------:R-:W-:Y:S01]  /*0b60*/  FFMA R10, R33, R17.reuse, R16.reuse ;  /* 0x00000011210a7223 */ /* 0x180fe20000000010 */
[----:B------:R-:W-:Y:S01]  /*0b70*/  FFMA R2, R37, R17, R16 ;  /* 0x0000001125027223 */ /* 0x000fe20000000010 */
[----:B------:R-:W-:-:S02]  /*0b80*/  IMAD R11, R30, 0x168600, R11 ;  /* 0x001686001e0b7824 */ /* 0x000fc400078e020b */
[----:B------:R-:W-:Y:S01]  /*0b90*/  FFMA R16, R29, R17, R16 ;  /* 0x000000111d107223 */ /* 0x000fe20000000010 */
[----:B------:R-:W-:Y:S01]  /*0ba0*/  LEA.HI R30, R25, UR4, RZ, 0x1e ;  /* 0x00000004191e7c11 */ /* 0x000fe2000f8ff0ff */
[----:B------:R-:W-:Y:S01]  /*0bb0*/  IMAD.HI R17, R13, 0x66666667, RZ ;  /* 0x666666670d117827 */ /* 0x000fe200078e02ff */
[----:B------:R-:W-:Y:S01]  /*0bc0*/  P2R R26, PR, RZ, 0x2 ;  /* 0x00000002ff1a7803 */ /* 0x000fe20000000000 */
[----:B------:R-:W-:Y:S01]  /*0bd0*/  BAR.SYNC.DEFER_BLOCKING 0x0 ;  /* 0x0000000000007b1d */ /* 0x000fe20000010000 */
[----:B------:R-:W-:Y:S01]  /*0be0*/  ISETP.LT.AND P1, PT, R7, 0x500, !P0 ;  /* 0x000005000700780c */ /* 0x000fe20004721270 */
[----:B------:R-:W-:Y:S01]  /*0bf0*/  IMAD R7, R25, 0x4, R30 ;  /* 0x0000000419077824 */ /* 0x000fe200078e021e */
[----:B------:R-:W-:-:S04]  /*0c00*/  SHF.R.U32.HI R30, RZ, 0x1f, R17 ;  /* 0x0000001fff1e7819 */ /* 0x000fc80000011611 */
[----:B------:R-:W-:-:S05]  /*0c10*/  LEA.HI.SX32 R30, R17, R30, 0x19 ;  /* 0x0000001e111e7211 */ /* 0x000fca00078fcaff */
[----:B------:R-:W-:Y:S02]  /*0c20*/  IMAD R32, R30, -0x140, R13 ;  /* 0xfffffec01e207824 */ /* 0x000fe400078e020d */
[----:B------:R-:W-:Y:S02]  /*0c30*/  IMAD R9, R22, 0x168600, R9 ;  /* 0x0016860016097824 */ /* 0x000fe400078e0209 */
[----:B------:R-:W-:Y:S01]  /*0c40*/  IMAD R17, R32, 0x3c1, R21 ;  /* 0x000003c120117824 */ /* 0x000fe200078e0215 */
[----:B------:R-:W-:Y:S02]  /*0c50*/  P2R R22, PR, RZ, 0x2 ;  /* 0x00000002ff167803 */ /* 0x000fe40000000000 */
[----:B------:R-:W-:Y:S01]  /*0c60*/  ISETP.LT.AND P1, PT, R13, 0x500, !P0 ;  /* 0x000005000d00780c */ /* 0x000fe20004721270 */
[----:B------:R-:W-:Y:S01]  /*0c70*/  IMAD R13, R30, 0x168600, R17 ;  /* 0x001686001e0d7824 */ /* 0x000fe200078e0211 */
[----:B------:R-:W-:Y:S02]  /*0c80*/  FSETP.GEU.AND P2, PT, R15, RZ, PT ;  /* 0x000000ff0f00720b */ /* 0x000fe40003f4e000 */
[----:B------:R-:W-:-:S02]  /*0c90*/  LOP3.LUT R17, R24, 0x80, RZ, 0xfc, !PT ;  /* 0x0000008018117812 */ /* 0x000fc400078efcff */
[----:B------:R-:W-:-:S03]  /*0ca0*/  FSEL R34, R15, RZ, P2 ;  /* 0x000000ff0f227208 */ /* 0x000fc60001000000 */
[----:B------:R-:W-:-:S05]  /*0cb0*/  IMAD.HI R15, R17, 0x66666667, RZ ;  /* 0x66666667110f7827 */ /* 0x000fca00078e02ff */
[----:B------:R-:W-:-:S04]  /*0cc0*/  SHF.R.U32.HI R30, RZ, 0x1f, R15 ;  /* 0x0000001fff1e7819 */ /* 0x000fc8000001160f */
[----:B------:R-:W-:-:S05]  /*0cd0*/  LEA.HI.SX32 R30, R15, R30, 0x19 ;  /* 0x0000001e0f1e7211 */ /* 0x000fca00078fcaff */
[----:B------:R-:W-:Y:S01]  /*0ce0*/  IMAD R32, R30, -0x140, R17 ;  /* 0xfffffec01e207824 */ /* 0x000fe200078e0211 */
[----:B------:R-:W-:-:S03]  /*0cf0*/  FSETP.GEU.AND P3, PT, R0, RZ, PT ;  /* 0x000000ff0000720b */ /* 0x000fc60003f6e000 */
[----:B------:R-:W-:-:S04]  /*0d00*/  IMAD R15, R32, 0x3c1, R21 ;  /* 0x000003c1200f7824 */ /* 0x000fc800078e0215 */
[----:B------:R-:W-:Y:S01]  /*0d10*/  IMAD R15, R30, 0x168600, R15 ;  /* 0x001686001e0f7824 */ /* 0x000fe200078e020f */
[----:B------:R-:W-:Y:S02]  /*0d20*/  FSEL R30, R0, RZ, P3 ;  /* 0x000000ff001e7208 */ /* 0x000fe40001800000 */
[C---:B------:R-:W-:Y:S02]  /*0d30*/  FSETP.GEU.AND P3, PT, R27.reuse, RZ, PT ;  /* 0x000000ff1b00720b */ /* 0x040fe40003f6e000 */
[----:B------:R-:W-:Y:S02]  /*0d40*/  FSETP.GEU.AND P4, PT, R28, RZ, PT ;  /* 0x000000ff1c00720b */ /* 0x000fe40003f8e000 */
[----:B------:R-:W-:Y:S02]  /*0d50*/  FSEL R32, R27, RZ, P3 ;  /* 0x000000ff1b207208 */ /* 0x000fe40001800000 */
[----:B------:R-:W-:Y:S02]  /*0d60*/  FSETP.GEU.AND P3, PT, R8, RZ, PT ;  /* 0x000000ff0800720b */ /* 0x000fe40003f6e000 */
[----:B------:R-:W-:Y:S01]  /*0d70*/  LOP3.LUT R0, R24, 0xc0, RZ, 0xfc, !PT ;  /* 0x000000c018007812 */ /* 0x000fe200078efcff */
[----:B------:R0:W-:Y:S01]  /*0d80*/  STS [R7], R34 ;  /* 0x0000002207007388 */ /* 0x0001e20000000800 */
[----:B------:R-:W-:-:S02]  /*0d90*/  ISETP.LT.AND P2, PT, R17, 0x500, !P0 ;  /* 0x000005001100780c */ /* 0x000fc40004741270 */
[----:B------:R-:W-:Y:S01]  /*0da0*/  FSEL R36, R8, RZ, P3 ;  /* 0x000000ff08247208 */ /* 0x000fe20001800000 */
[----:B------:R-:W-:Y:S01]  /*0db0*/  IMAD.HI R17, R0, 0x66666667, RZ ;  /* 0x6666666700117827 */ /* 0x000fe200078e02ff */
[----:B------:R-:W-:Y:S02]  /*0dc0*/  LOP3.LUT R8, R24, 0xb0, RZ, 0xfc, !PT ;  /* 0x000000b018087812 */ /* 0x000fe400078efcff */
[----:B0-----:R-:W-:Y:S02]  /*0dd0*/  FSEL R34, R28, RZ, P4 ;  /* 0x000000ff1c227208 */ /* 0x001fe40002000000 */
[C---:B------:R-:W-:Y:S02]  /*0de0*/  FSETP.GEU.AND P4, PT, R19.reuse, RZ, PT ;  /* 0x000000ff1300720b */ /* 0x040fe40003f8e000 */
[----:B------:R-:W-:Y:S02]  /*0df0*/  LOP3.LUT R25, R24, 0x70, RZ, 0xfc, !PT ;  /* 0x0000007018197812 */ /* 0x000fe400078efcff */
[----:B------:R-:W-:Y:S01]  /*0e00*/  FSEL R29, R19, RZ, P4 ;  /* 0x000000ff131d7208 */ /* 0x000fe20002000000 */
[----:B------:R-:W-:Y:S01]  /*0e10*/  IMAD.HI R19, R8, 0x66666667, RZ ;  /* 0x6666666708137827 */ /* 0x000fe200078e02ff */
[----:B------:R-:W-:-:S03]  /*0e20*/  SHF.R.U32.HI R28, RZ, 0x1f, R17 ;  /* 0x0000001fff1c7819 */ /* 0x000fc60000011611 */
[----:B------:R-:W-:Y:S01]  /*0e30*/  IMAD.HI R27, R25, 0x66666667, RZ ;  /* 0x66666667191b7827 */ /* 0x000fe200078e02ff */
[----:B------:R-:W-:Y:S02]  /*0e40*/  LEA.HI.SX32 R17, R17, R28, 0x19 ;  /* 0x0000001c11117211 */ /* 0x000fe400078fcaff */
[----:B------:R-:W-:-:S04]  /*0e50*/  SHF.R.U32.HI R28, RZ, 0x1f, R19 ;  /* 0x0000001fff1c7819 */ /* 0x000fc80000011613 */
[----:B------:R-:W-:Y:S02]  /*0e60*/  LEA.HI.SX32 R19, R19, R28, 0x19 ;  /* 0x0000001c13137211 */ /* 0x000fe400078fcaff */
[----:B------:R-:W-:Y:S02]  /*0e70*/  SHF.R.U32.HI R28, RZ, 0x1f, R27 ;  /* 0x0000001fff1c7819 */ /* 0x000fe4000001161b */
[C---:B------:R-:W-:Y:S02]  /*0e80*/  FSETP.GEU.AND P4, PT, R14.reuse, RZ, PT ;  /* 0x000000ff0e00720b */ /* 0x040fe40003f8e000 */
[----:B------:R-:W-:Y:S01]  /*0e90*/  LEA.HI.SX32 R28, R27, R28, 0x19 ;  /* 0x0000001c1b1c7211 */ /* 0x000fe200078fcaff */
[----:B------:R0:W-:Y:S01]  /*0ea0*/  STS [R7+0x4], R30 ;  /* 0x0000041e07007388 */ /* 0x0001e20000000800 */
[----:B------:R-:W-:Y:S02]  /*0eb0*/  FSEL R14, R14, RZ, P4 ;  /* 0x000000ff0e0e7208 */ /* 0x000fe40002000000 */
[----:B------:R-:W-:-:S02]  /*0ec0*/  FSETP.GEU.AND P4, PT, R18, RZ, PT ;  /* 0x000000ff1200720b */ /* 0x000fc40003f8e000 */
[----:B------:R-:W-:Y:S01]  /*0ed0*/  ISETP.LT.AND P3, PT, R25, 0x500, !P0 ;  /* 0x000005001900780c */ /* 0x000fe20004761270 */
[----:B0-----:R-:W-:Y:S01]  /*0ee0*/  IMAD R30, R28, -0x140, R25 ;  /* 0xfffffec01c1e7824 */ /* 0x001fe200078e0219 */
[----:B------:R-:W-:Y:S02]  /*0ef0*/  FSEL R18, R18, RZ, P4 ;  /* 0x000000ff12127208 */ /* 0x000fe40002000000 */
[----:B------:R-:W-:Y:S01]  /*0f00*/  FSETP.GEU.AND P4, PT, R10, RZ, PT ;  /* 0x000000ff0a00720b */ /* 0x000fe20003f8e000 */
[----:B------:R-:W-:-:S04]  /*0f10*/  IMAD R25, R30, 0x3c1, R21 ;  /* 0x000003c11e197824 */ /* 0x000fc800078e0215 */
[----:B------:R-:W-:Y:S01]  /*0f20*/  IMAD R25, R28, 0x168600, R25 ;  /* 0x001686001c197824 */ /* 0x000fe200078e0219 */
[----:B------:R-:W-:Y:S02]  /*0f30*/  FSEL R28, R10, RZ, P4 ;  /* 0x000000ff0a1c7208 */ /* 0x000fe40002000000 */
[----:B------:R-:W-:-:S04]  /*0f40*/  FSETP.GEU.AND P4, PT, R12, RZ, PT ;  /* 0x000000ff0c00720b */ /* 0x000fc80003f8e000 */
[----:B------:R-:W-:Y:S02]  /*0f50*/  FSEL R30, R12, RZ, P4 ;  /* 0x000000ff0c1e7208 */ /* 0x000fe40002000000 */
[C---:B------:R-:W-:Y:S01]  /*0f60*/  FSETP.GEU.AND P4, PT, R5.reuse, RZ, PT ;  /* 0x000000ff0500720b */ /* 0x040fe20003f8e000 */
[----:B------:R0:W-:Y:S01]  /*0f70*/  STS [R7+0x8], R32 ;  /* 0x0000082007007388 */ /* 0x0001e20000000800 */
[C---:B------:R-:W-:Y:S02]  /*0f80*/  LOP3.LUT R12, R24.reuse, 0x60, RZ, 0xfc, !PT ;  /* 0x00000060180c7812 */ /* 0x040fe400078efcff */
[----:B------:R-:W-:Y:S01]  /*0f90*/  LOP3.LUT R10, R24, 0xa0, RZ, 0xfc, !PT ;  /* 0x000000a0180a7812 */ /* 0x000fe200078efcff */
[----:B------:R1:W-:Y:S01]  /*0fa0*/  STS [R7+0xc], R34 ;  /* 0x00000c2207007388 */ /* 0x0003e20000000800 */
[----:B0-----:R-:W-:Y:S02]  /*0fb0*/  FSEL R32, R5, RZ, P4 ;  /* 0x000000ff05207208 */ /* 0x001fe40002000000 */
[----:B------:R-:W-:Y:S01]  /*0fc0*/  FSETP.GEU.AND P4, PT, R6, RZ, PT ;  /* 0x000000ff0600720b */ /* 0x000fe20003f8e000 */
[----:B------:R0:W-:Y:S01]  /*0fd0*/  STS [R7+0x14], R29 ;  /* 0x0000141d07007388 */ /* 0x0001e20000000800 */
[----:B------:R-:W-:-:S02]  /*0fe0*/  IMAD.HI R27, R10, 0x66666667, RZ ;  /* 0x666666670a1b7827 */ /* 0x000fc400078e02ff */
[----:B-1----:R-:W-:Y:S02]  /*0ff0*/  FSEL R34, R6, RZ, P4 ;  /* 0x000000ff06227208 */ /* 0x002fe40002000000 */
[----:B------:R-:W-:Y:S01]  /*1000*/  FSETP.GEU.AND P4, PT, R4, RZ, PT ;  /* 0x000000ff0400720b */ /* 0x000fe20003f8e000 */
[----:B0-----:R-:W-:Y:S01]  /*1010*/  IMAD.HI R29, R12, 0x66666667, RZ ;  /* 0x666666670c1d7827 */ /* 0x001fe200078e02ff */
[----:B------:R0:W-:Y:S02]  /*1020*/  STS [R7+0x18], R14 ;  /* 0x0000180e07007388 */ /* 0x0001e40000000800 */
[----:B------:R-:W-:Y:S02]  /*1030*/  FSEL R4, R4, RZ, P4 ;  /* 0x000000ff04047208 */ /* 0x000fe40002000000 */
[----:B------:R-:W-:Y:S02]  /*1040*/  FSETP.GEU.AND P4, PT, R2, RZ, PT ;  /* 0x000000ff0200720b */ /* 0x000fe40003f8e000 */
[----:B------:R-:W-:-:S02]  /*1050*/  SHF.R.U32.HI R6, RZ, 0x1f, R29 ;  /* 0x0000001fff067819 */ /* 0x000fc4000001161d */
[----:B0-----:R-:W-:Y:S02]  /*1060*/  SHF.R.U32.HI R14, RZ, 0x1f, R27 ;  /* 0x0000001fff0e7819 */ /* 0x001fe4000001161b */
[----:B------:R-:W-:Y:S02]  /*1070*/  LEA.HI.SX32 R29, R29, R6, 0x19 ;  /* 0x000000061d1d7211 */ /* 0x000fe400078fcaff */
[----:B------:R-:W-:Y:S02]  /*1080*/  LEA.HI.SX32 R27, R27, R14, 0x19 ;  /* 0x0000000e1b1b7211 */ /* 0x000fe400078fcaff */
[----:B------:R-:W-:Y:S02]  /*1090*/  FSEL R6, R2, RZ, P4 ;  /* 0x000000ff02067208 */ /* 0x000fe40002000000 */
[----:B------:R-:W-:Y:S02]  /*10a0*/  LOP3.LUT R14, R24, 0x50, RZ, 0xfc, !PT ;  /* 0x00000050180e7812 */ /* 0x000fe400078efcff */
[----:B------:R-:W-:Y:S01]  /*10b0*/  FSETP.GEU.AND P4, PT, R3, RZ, PT ;  /* 0x000000ff0300720b */ /* 0x000fe20003f8e000 */
[----:B------:R0:W-:Y:S02]  /*10c0*/  STS [R7+0x20], R28 ;  /* 0x0000201c07007388 */ /* 0x0001e40000000800 */
[----:B------:R-:W-:-:S02]  /*10d0*/  IMAD.HI R31, R14, 0x66666667, RZ ;  /* 0x666666670e1f7827 */ /* 0x000fc400078e02ff */
[----:B------:R1:W-:Y:S01]  /*10e0*/  STS [R7+0x1c], R18 ;  /* 0x00001c1207007388 */ /* 0x0003e20000000800 */
[----:B0-----:R-:W-:Y:S02]  /*10f0*/  FSEL R28, R3, RZ, P4 ;  /* 0x000000ff031c7208 */ /* 0x001fe40002000000 */
[----:B------:R-:W-:Y:S02]  /*1100*/  FSETP.GEU.AND P4, PT, R16, RZ, PT ;  /* 0x000000ff1000720b */ /* 0x000fe40003f8e000 */
[----:B-1----:R-:W-:Y:S01]  /*1110*/  LOP3.LUT R18, R24, 0x40, RZ, 0xfc, !PT ;  /* 0x0000004018127812 */ /* 0x002fe200078efcff */
[----:B------:R0:W-:Y:S01]  /*1120*/  STS [R7+0x24], R30 ;  /* 0x0000241e07007388 */ /* 0x0001e20000000800 */
[----:B------:R-:W-:-:S03]  /*1130*/  SHF.R.U32.HI R2, RZ, 0x1f, R31 ;  /* 0x0000001fff027819 */ /* 0x000fc6000001161f */
[----:B------:R-:W-:Y:S01]  /*1140*/  IMAD.HI R33, R18, 0x66666667, RZ ;  /* 0x6666666712217827 */ /* 0x000fe200078e02ff */
[----:B------:R1:W-:Y:S01]  /*1150*/  STS [R7+0x30], R4 ;  /* 0x0000300407007388 */ /* 0x0003e20000000800 */
[----:B0-----:R-:W-:Y:S02]  /*1160*/  FSEL R30, R16, RZ, P4 ;  /* 0x000000ff101e7208 */ /* 0x001fe40002000000 */
[C---:B------:R-:W-:Y:S02]  /*1170*/  LOP3.LUT R16, R24.reuse, 0x30, RZ, 0xfc, !PT ;  /* 0x0000003018107812 */ /* 0x040fe400078efcff */
[----:B------:R-:W-:Y:S02]  /*1180*/  LEA.HI.SX32 R31, R31, R2, 0x19 ;  /* 0x000000021f1f7211 */ /* 0x000fe400078fcaff */
[----:B------:R-:W-:Y:S01]  /*1190*/  LOP3.LUT R2, R24, 0x20, RZ, 0xfc, !PT ;  /* 0x0000002018027812 */ /* 0x000fe200078efcff */
[----:B------:R-:W-:Y:S01]  /*11a0*/  IMAD.HI R35, R16, 0x66666667, RZ ;  /* 0x6666666710237827 */ /* 0x000fe200078e02ff */
[----:B-1----:R-:W-:-:S03]  /*11b0*/  SHF.R.U32.HI R4, RZ, 0x1f, R33 ;  /* 0x0000001fff047819 */ /* 0x002fc60000011621 */
[----:B------:R-:W-:Y:S01]  /*11c0*/  IMAD.HI R3, R2, 0x66666667, RZ ;  /* 0x6666666702037827 */ /* 0x000fe200078e02ff */
[----:B------:R-:W-:Y:S02]  /*11d0*/  LEA.HI.SX32 R33, R33, R4, 0x19 ;  /* 0x0000000421217211 */ /* 0x000fe400078fcaff */
[----:B------:R-:W-:-:S04]  /*11e0*/  SHF.R.U32.HI R4, RZ, 0x1f, R35 ;  /* 0x0000001fff047819 */ /* 0x000fc80000011623 */
[----:B------:R-:W-:Y:S02]  /*11f0*/  LEA.HI.SX32 R35, R35, R4, 0x19 ;  /* 0x0000000423237211 */ /* 0x000fe400078fcaff */
[----:B------:R-:W-:-:S04]  /*1200*/  SHF.R.U32.HI R4, RZ, 0x1f, R3 ;  /* 0x0000001fff047819 */ /* 0x000fc80000011603 */
[----:B------:R-:W-:Y:S02]  /*1210*/  LEA.HI.SX32 R3, R3, R4, 0x19 ;  /* 0x0000000403037211 */ /* 0x000fe400078fcaff */
[----:B------:R-:W-:-:S03]  /*1220*/  ISETP.LT.AND P4, PT, R2, 0x500, !P0 ;  /* 0x000005000200780c */ /* 0x000fc60004781270 */
[----:B------:R-:W-:Y:S01]  /*1230*/  IMAD R4, R3, -0x140, R2 ;  /* 0xfffffec003047824 */ /* 0x000fe200078e0202 */
[----:B------:R-:W-:-:S03]  /*1240*/  LOP3.LUT R2, R24, 0x10, RZ, 0xfc, !PT ;  /* 0x0000001018027812 */ /* 0x000fc600078efcff */
[----:B------:R-:W-:-:S04]  /*1250*/  IMAD R4, R4, 0x3c1, R21 ;  /* 0x000003c104047824 */ /* 0x000fc800078e0215 */
[----:B------:R-:W-:Y:S02]  /*1260*/  IMAD R37, R3, 0x168600, R4 ;  /* 0x0016860003257824 */ /* 0x000fe400078e0204 */
[----:B------:R-:W-:-:S05]  /*1270*/  IMAD.HI R3, R2, 0x66666667, RZ ;  /* 0x6666666702037827 */ /* 0x000fca00078e02ff */
[----:B------:R-:W-:-:S04]  /*1280*/  SHF.R.U32.HI R4, RZ, 0x1f, R3 ;  /* 0x0000001fff047819 */ /* 0x000fc80000011603 */
[----:B------:R-:W-:Y:S02]  /*1290*/  LEA.HI.SX32 R3, R3, R4, 0x19 ;  /* 0x0000000403037211 */ /* 0x000fe400078fcaff */
[----:B------:R-:W-:-:S03]  /*12a0*/  ISETP.LT.AND P5, PT, R2, 0x500, !P0 ;  /* 0x000005000200780c */ /* 0x000fc600047a1270 */
[C---:B------:R-:W-:Y:S02]  /*12b0*/  IMAD R4, R3.reuse, -0x140, R2 ;  /* 0xfffffec003047824 */ /* 0x040fe400078e0202 */
[----:B------:R-:W-:Y:S01]  /*12c0*/  IMAD.HI R2, R24, 0x66666667, RZ ;  /* 0x6666666718027827 */ /* 0x000fe200078e02ff */
[----:B------:R-:W-:Y:S03]  /*12d0*/  STS [R7+0x10], R36 ;  /* 0x0000102407007388 */ /* 0x000fe60000000800 */
[----:B------:R-:W-:Y:S01]  /*12e0*/  IMAD R4, R4, 0x3c1, R21 ;  /* 0x000003c104047824 */ /* 0x000fe200078e0215 */
[----:B------:R-:W-:Y:S04]  /*12f0*/  STS [R7+0x28], R32 ;  /* 0x0000282007007388 */ /* 0x000fe80000000800 */
[----:B------:R-:W-:Y:S04]  /*1300*/  STS [R7+0x2c], R34 ;  /* 0x00002c2207007388 */ /* 0x000fe80000000800 */
[----:B------:R-:W-:Y:S04]  /*1310*/  STS [R7+0x34], R6 ;  /* 0x0000340607007388 */ /* 0x000fe80000000800 */
[----:B------:R-:W-:Y:S04]  /*1320*/  STS [R7+0x38], R28 ;  /* 0x0000381c07007388 */ /* 0x000fe80000000800 */
[----:B------:R0:W-:Y:S02]  /*1330*/  STS [R7+0x3c], R30 ;  /* 0x00003c1e07007388 */ /* 0x0001e40000000800 */
[----:B0-----:R-:W-:Y:S01]  /*1340*/  IMAD R7, R3, 0x168600, R4 ;  /* 0x0016860003077824 */ /* 0x001fe200078e0204 */
[----:B------:R-:W-:-:S04]  /*1350*/  SHF.R.U32.HI R3, RZ, 0x1f, R2 ;  /* 0x0000001fff037819 */ /* 0x000fc80000011602 */
[----:B------:R-:W-:-:S05]  /*1360*/  LEA.HI.SX32 R3, R2, R3, 0x19 ;  /* 0x0000000302037211 */ /* 0x000fca00078fcaff */
[----:B------:R-:W-:-:S04]  /*1370*/  IMAD R2, R3, -0x140, R24 ;  /* 0xfffffec003027824 */ /* 0x000fc800078e0218 */
[----:B------:R-:W-:-:S04]  /*1380*/  IMAD R2, R2, 0x3c1, R21 ;  /* 0x000003c102027824 */ /* 0x000fc800078e0215 */
[----:B------:R-:W-:Y:S02]  /*1390*/  IMAD R5, R3, 0x168600, R2 ;  /* 0x0016860003057824 */ /* 0x000fe400078e0202 */
[----:B------:R-:W0:Y:S02]  /*13a0*/  S2R R2, SR_TID.X ;  /* 0x0000000000027919 */ /* 0x000e240000002100 */
[----:B0-----:R-:W-:-:S04]  /*13b0*/  SHF.R.U32.HI R2, RZ, 0x2, R2 ;  /* 0x00000002ff027819 */ /* 0x001fc80000011602 */
[----:B------:R-:W-:-:S05]  /*13c0*/  LOP3.LUT R3, R2, 0x3c, RZ, 0xc0, !PT ;  /* 0x0000003c02037812 */ /* 0x000fca00078ec0ff */
[----:B------:R-:W-:Y:S01]  /*13d0*/  IMAD.IADD R28, R20, 0x1, R3 ;  /* 0x00000001141c7824 */ /* 0x000fe200078e0203 */
[----:B------:R-:W-:Y:S08]  /*13e0*/  BAR.SYNC.DEFER_BLOCKING 0x0 ;  /* 0x0000000000007b1d */ /* 0x000ff00000010000 */
[----:B------:R-:W0:Y:S01]  /*13f0*/  LDC.64 R2, c[0x0][0x238] ;  /* 0x00008e00ff027b82 */ /* 0x000e220000000a00 */
[----:B------:R-:W1:Y:S01]  /*1400*/  LDS R28, [R28] ;  /* 0x000000001c1c7984 */ /* 0x000e620000000800 */
[----:B------:R-:W-:-:S02]  /*1410*/  ISETP.LT.AND P6, PT, R24, 0x500, !P0 ;  /* 0x000005001800780c */ /* 0x000fc400047c1270 */
[----:B------:R-:W-:-:S04]  /*1420*/  LOP3.LUT R6, R23, 0x100, RZ, 0xfc, !PT ;  /* 0x0000010017067812 */ /* 0x000fc800078efcff */
[----:B------:R-:W-:Y:S01]  /*1430*/  SHF.R.U32.HI R6, RZ, 0x2, R6 ;  /* 0x00000002ff067819 */ /* 0x000fe20000011606 */
[----:B0-----:R-:W-:-:S03]  /*1440*/  IMAD.WIDE R4, R5, 0x4, R2 ;  /* 0x0000000405047825 */ /* 0x001fc600078e0202 */
[----:B------:R-:W-:-:S03]  /*1450*/  LOP3.LUT R6, R6, 0x7c, RZ, 0xc0, !PT ;  /* 0x0000007c06067812 */ /* 0x000fc600078ec0ff */
[----:B-1----:R-:W-:Y:S01]  /*1460*/  @P6 STG.E desc[UR6][R4.64], R28 ;  /* 0x0000001c04006986 */ /* 0x002fe2000c101906 */
[----:B------:R-:W-:Y:S01]  /*1470*/  ISETP.NE.AND P6, PT, R26, RZ, PT ;  /* 0x000000ff1a00720c */ /* 0x000fe20003fc5270 */
[----:B------:R-:W-:-:S06]  /*1480*/  IMAD.IADD R26, R20, 0x1, R6 ;  /* 0x00000001141a7824 */ /* 0x000fcc00078e0206 */
[----:B------:R-:W0:Y:S01]  /*1490*/  LDS R26, [R26+0x400] ;  /* 0x000400001a1a7984 */ /* 0x000e220000000800 */
[----:B------:R-:W-:-:S05]  /*14a0*/  IMAD.WIDE R6, R7, 0x4, R2 ;  /* 0x0000000407067825 */ /* 0x000fca00078e0202 */
[----:B0-----:R0:W-:Y:S01]  /*14b0*/  @P5 STG.E desc[UR6][R6.64], R26 ;  /* 0x0000001a06005986 */ /* 0x0011e2000c101906 */
[----:B------:R-:W-:Y:S02]  /*14c0*/  ISETP.NE.AND P5, PT, R22, RZ, PT ;  /* 0x000000ff1600720c */ /* 0x000fe40003fa5270 */
[----:B------:R-:W-:-:S04]  /*14d0*/  LOP3.LUT R22, R23, 0x200, RZ, 0xfc, !PT ;  /* 0x0000020017167812 */ /* 0x000fc800078efcff */
[----:B------:R-:W-:-:S04]  /*14e0*/  SHF.R.U32.HI R22, RZ, 0x2, R22 ;  /* 0x00000002ff167819 */ /* 0x000fc80000011616 */
[----:B------:R-:W-:-:S05]  /*14f0*/  LOP3.LUT R22, R22, 0xbc, RZ, 0xc0, !PT ;  /* 0x000000bc16167812 */ /* 0x000fca00078ec0ff */
[----:B------:R-:W-:-:S06]  /*1500*/  IMAD.IADD R22, R20, 0x1, R22 ;  /* 0x0000000114167824 */ /* 0x000fcc00078e0216 */
[----:B------:R-:W1:Y:S01]  /*1510*/  LDS R22, [R22+0x800] ;  /* 0x0008000016167984 */ /* 0x000e620000000800 */
[----:B------:R-:W-:Y:S01]  /*1520*/  IMAD.WIDE R4, R37, 0x4, R2 ;  /* 0x0000000425047825 */ /* 0x000fe200078e0202 */
[----:B0-----:R-:W-:-:S04]  /*1530*/  LOP3.LUT R6, R23, 0x300, RZ, 0xfc, !PT ;  /* 0x0000030017067812 */ /* 0x001fc800078efcff */
[----:B------:R-:W-:Y:S01]  /*1540*/  SHF.R.U32.HI R6, RZ, 0x2, R6 ;  /* 0x00000002ff067819 */ /* 0x000fe20000011606 */
[----:B-1----:R0:W-:Y:S01]  /*1550*/  @P4 STG.E desc[UR6][R4.64], R22 ;  /* 0x0000001604004986 */ /* 0x0021e2000c101906 */
[----:B------:R-:W-:Y:S01]  /*1560*/  ISETP.LT.AND P4, PT, R16, 0x500, !P0 ;  /* 0x000005001000780c */ /* 0x000fe20004781270 */
[----:B------:R-:W-:-:S04]  /*1570*/  IMAD R16, R35, -0x140, R16 ;  /* 0xfffffec023107824 */ /* 0x000fc800078e0210 */
[----:B------:R-:W-:-:S04]  /*1580*/  IMAD R16, R16, 0x3c1, R21 ;  /* 0x000003c110107824 */ /* 0x000fc800078e0215 */
[----:B------:R-:W-:Y:S01]  /*1590*/  IMAD R7, R35, 0x168600, R16 ;  /* 0x0016860023077824 */ /* 0x000fe200078e0210 */
        /* <DEDUP_REMOVED lines=34> */
[----:B------:R-:W-:-:S05]  /*17c0*/  IMAD.IADD R12, R20, 0x1, R29 ;  /* 0x00000001140c7824 */ /* 0x000fca00078e021d */
[----:B------:R1:W2:Y:S01]  /*17d0*/  LDS R33, [R12+0x1800] ;  /* 0x001800000c217984 */ /* 0x0002a20000000800 */
[C---:B------:R-:W-:Y:S02]  /*17e0*/  LOP3.LUT R4, R23.reuse, 0x700, RZ, 0xfc, !PT ;  /* 0x0000070017047812 */ /* 0x040fe400078efcff */
[----:B0-----:R-:W-:Y:S02]  /*17f0*/  LOP3.LUT R6, R23, 0x800, RZ, 0xfc, !PT ;  /* 0x0000080017067812 */ /* 0x001fe400078efcff */
[----:B------:R-:W-:Y:S02]  /*1800*/  SHF.R.U32.HI R4, RZ, 0x2, R4 ;  /* 0x00000002ff047819 */ /* 0x000fe40000011604 */
[----:B------:R-:W-:Y:S02]  /*1810*/  SHF.R.U32.HI R6, RZ, 0x2, R6 ;  /* 0x00000002ff067819 */ /* 0x000fe40000011606 */
[----:B------:R-:W-:Y:S02]  /*1820*/  LOP3.LUT R7, R4, 0x1fc, RZ, 0xc0, !PT ;  /* 0x000001fc04077812 */ /* 0x000fe400078ec0ff */
[----:B------:R-:W-:-:S03]  /*1830*/  LOP3.LUT R31, R6, 0x23c, RZ, 0xc0, !PT ;  /* 0x0000023c061f7812 */ /* 0x000fc600078ec0ff */
[C---:B------:R-:W-:Y:S02]  /*1840*/  IMAD.IADD R7, R20.reuse, 0x1, R7 ;  /* 0x0000000114077824 */ /* 0x040fe400078e0207 */
[----:B------:R-:W-:Y:S01]  /*1850*/  IMAD.IADD R31, R20, 0x1, R31 ;  /* 0x00000001141f7824 */ /* 0x000fe200078e021f */
[----:B------:R-:W-:Y:S02]  /*1860*/  LOP3.LUT R6, R23, 0x900, RZ, 0xfc, !PT ;  /* 0x0000090017067812 */ /* 0x000fe400078efcff */
[----:B------:R0:W3:Y:S01]  /*1870*/  LDS R29, [R7+0x1c00] ;  /* 0x001c0000071d7984 */ /* 0x0000e20000000800 */
[----:B------:R-:W-:-:S03]  /*1880*/  IMAD.WIDE R4, R5, 0x4, R2 ;  /* 0x0000000405047825 */ /* 0x000fc600078e0202 */
[----:B------:R-:W4:Y:S01]  /*1890*/  LDS R31, [R31+0x2000] ;  /* 0x002000001f1f7984 */ /* 0x000f220000000800 */
[C---:B-1----:R-:W-:Y:S02]  /*18a0*/  LOP3.LUT R12, R23.reuse, 0xa00, RZ, 0xfc, !PT ;  /* 0x00000a00170c7812 */ /* 0x042fe400078efcff */
[----:B------:R-:W-:Y:S02]  /*18b0*/  SHF.R.U32.HI R6, RZ, 0x2, R6 ;  /* 0x00000002ff067819 */ /* 0x000fe40000011606 */
[C---:B------:R-:W-:Y:S02]  /*18c0*/  LOP3.LUT R14, R23.reuse, 0xb00, RZ, 0xfc, !PT ;  /* 0x00000b00170e7812 */ /* 0x040fe400078efcff */
[C---:B------:R-:W-:Y:S02]  /*18d0*/  LOP3.LUT R16, R23.reuse, 0xc00, RZ, 0xfc, !PT ;  /* 0x00000c0017107812 */ /* 0x040fe400078efcff */
[----:B------:R-:W-:Y:S02]  /*18e0*/  LOP3.LUT R18, R23, 0xd00, RZ, 0xfc, !PT ;  /* 0x00000d0017127812 */ /* 0x000fe400078efcff */
[----:B------:R-:W-:-:S02]  /*18f0*/  SHF.R.U32.HI R12, RZ, 0x2, R12 ;  /* 0x00000002ff0c7819 */ /* 0x000fc4000001160c */
[----:B------:R-:W-:Y:S01]  /*1900*/  SHF.R.U32.HI R14, RZ, 0x2, R14 ;  /* 0x00000002ff0e7819 */ /* 0x000fe2000001160e */
[----:B--2---:R1:W-:Y:S01]  /*1910*/  @P4 STG.E desc[UR6][R4.64], R33 ;  /* 0x0000002104004986 */ /* 0x0043e2000c101906 */
[----:B------:R-:W-:Y:S02]  /*1920*/  SHF.R.U32.HI R16, RZ, 0x2, R16 ;  /* 0x00000002ff107819 */ /* 0x000fe40000011610 */
[----:B------:R-:W-:Y:S02]  /*1930*/  SHF.R.U32.HI R18, RZ, 0x2, R18 ;  /* 0x00000002ff127819 */ /* 0x000fe40000011612 */
[----:B0-----:R-:W-:Y:S02]  /*1940*/  LOP3.LUT R7, R12, 0x2bc, RZ, 0xc0, !PT ;  /* 0x000002bc0c077812 */ /* 0x001fe400078ec0ff */
[----:B-1----:R-:W-:Y:S02]  /*1950*/  LOP3.LUT R4, R23, 0xe00, RZ, 0xfc, !PT ;  /* 0x00000e0017047812 */ /* 0x002fe400078efcff */
[----:B------:R-:W-:-:S02]  /*1960*/  LOP3.LUT R5, R6, 0x27c, RZ, 0xc0, !PT ;  /* 0x0000027c06057812 */ /* 0x000fc400078ec0ff */
[----:B------:R-:W-:Y:S02]  /*1970*/  SHF.R.U32.HI R4, RZ, 0x2, R4 ;  /* 0x00000002ff047819 */ /* 0x000fe40000011604 */
[----:B------:R-:W-:Y:S01]  /*1980*/  LOP3.LUT R33, R14, 0x2fc, RZ, 0xc0, !PT ;  /* 0x000002fc0e217812 */ /* 0x000fe200078ec0ff */
[----:B------:R-:W-:Y:S01]  /*1990*/  IMAD.IADD R26, R20, 0x1, R5 ;  /* 0x00000001141a7824 */ /* 0x000fe200078e0205 */
[----:B------:R-:W-:Y:S02]  /*19a0*/  LOP3.LUT R5, R16, 0x33c, RZ, 0xc0, !PT ;  /* 0x0000033c10057812 */ /* 0x000fe400078ec0ff */
[----:B------:R-:W-:Y:S01]  /*19b0*/  LOP3.LUT R35, R18, 0x37c, RZ, 0xc0, !PT ;  /* 0x0000037c12237812 */ /* 0x000fe200078ec0ff */
[----:B------:R-:W-:Y:S01]  /*19c0*/  IMAD.IADD R22, R20, 0x1, R7 ;  /* 0x0000000114167824 */ /* 0x000fe200078e0207 */
[----:B------:R-:W-:Y:S01]  /*19d0*/  LOP3.LUT R37, R4, 0x3bc, RZ, 0xc0, !PT ;  /* 0x000003bc04257812 */ /* 0x000fe200078ec0ff */
[C---:B------:R-:W-:Y:S01]  /*19e0*/  IMAD.IADD R18, R20.reuse, 0x1, R33 ;  /* 0x0000000114127824 */ /* 0x040fe200078e0221 */
[----:B------:R-:W0:Y:S01]  /*19f0*/  LDS R26, [R26+0x2400] ;  /* 0x002400001a1a7984 */ /* 0x000e220000000800 */
[----:B------:R-:W-:-:S02]  /*1a00*/  IMAD.IADD R16, R20, 0x1, R5 ;  /* 0x0000000114107824 */ /* 0x000fc400078e0205 */
[C---:B------:R-:W-:Y:S01]  /*1a10*/  IMAD.IADD R14, R20.reuse, 0x1, R35 ;  /* 0x00000001140e7824 */ /* 0x040fe200078e0223 */
[----:B------:R-:W1:Y:S01]  /*1a20*/  LDS R22, [R22+0x2800] ;  /* 0x0028000016167984 */ /* 0x000e620000000800 */
[----:B------:R-:W-:-:S03]  /*1a30*/  IMAD.IADD R12, R20, 0x1, R37 ;  /* 0x00000001140c7824 */ /* 0x000fc600078e0225 */
[----:B------:R-:W2:Y:S04]  /*1a40*/  LDS R18, [R18+0x2c00] ;  /* 0x002c000012127984 */ /* 0x000ea80000000800 */
[----:B------:R-:W5:Y:S04]  /*1a50*/  LDS R16, [R16+0x3000] ;  /* 0x0030000010107984 */ /* 0x000f680000000800 */
[----:B------:R-:W0:Y:S04]  /*1a60*/  LDS R14, [R14+0x3400] ;  /* 0x003400000e0e7984 */ /* 0x000e280000000800 */
[----:B------:R-:W1:Y:S01]  /*1a70*/  LDS R12, [R12+0x3800] ;  /* 0x003800000c0c7984 */ /* 0x000e620000000800 */
[----:B------:R-:W-:-:S04]  /*1a80*/  IMAD.WIDE R4, R25, 0x4, R2 ;  /* 0x0000000419047825 */ /* 0x000fc800078e0202 */
[----:B------:R-:W-:Y:S01]  /*1a90*/  IMAD.WIDE R6, R15, 0x4, R2 ;  /* 0x000000040f067825 */ /* 0x000fe200078e0202 */
[----:B---3--:R3:W-:Y:S04]  /*1aa0*/  @P3 STG.E desc[UR6][R4.64], R29 ;  /* 0x0000001d04003986 */ /* 0x0087e8000c101906 */
[----:B----4-:R4:W-:Y:S01]  /*1ab0*/  @P2 STG.E desc[UR6][R6.64], R31 ;  /* 0x0000001f06002986 */ /* 0x0109e2000c101906 */
[----:B------:R-:W-:Y:S01]  /*1ac0*/  ISETP.LT.AND P2, PT, R0, 0x500, !P0 ;  /* 0x000005000000780c */ /* 0x000fe20004741270 */
[----:B------:R-:W-:Y:S01]  /*1ad0*/  IMAD R0, R17, -0x140, R0 ;  /* 0xfffffec011007824 */ /* 0x000fe200078e0200 */
[----:B------:R-:W-:Y:S01]  /*1ae0*/  ISETP.LT.AND P4, PT, R10, 0x500, !P0 ;  /* 0x000005000a00780c */ /* 0x000fe20004781270 */
[----:B------:R-:W-:Y:S01]  /*1af0*/  IMAD R10, R27, -0x140, R10 ;  /* 0xfffffec01b0a7824 */ /* 0x000fe200078e020a */
[----:B------:R-:W-:Y:S01]  /*1b00*/  ISETP.LT.AND P3, PT, R8, 0x500, !P0 ;  /* 0x000005000800780c */ /* 0x000fe20004761270 */
[----:B------:R-:W-:-:S02]  /*1b10*/  IMAD R0, R0, 0x3c1, R21 ;  /* 0x000003c100007824 */ /* 0x000fc400078e0215 */
[----:B------:R-:W-:Y:S02]  /*1b20*/  IMAD R8, R19, -0x140, R8 ;  /* 0xfffffec013087824 */ /* 0x000fe400078e0208 */
[--C-:B------:R-:W-:Y:S02]  /*1b30*/  IMAD R10, R10, 0x3c1, R21.reuse ;  /* 0x000003c10a0a7824 */ /* 0x100fe400078e0215 */
[----:B---3--:R-:W-:Y:S01]  /*1b40*/  IMAD R29, R17, 0x168600, R0 ;  /* 0x00168600111d7824 */ /* 0x008fe200078e0200 */
[----:B------:R-:W-:Y:S01]  /*1b50*/  LOP3.LUT R0, R24, 0xf0, RZ, 0xfc, !PT ;  /* 0x000000f018007812 */ /* 0x000fe200078efcff */
[----:B------:R-:W-:Y:S02]  /*1b60*/  IMAD R8, R8, 0x3c1, R21 ;  /* 0x000003c108087824 */ /* 0x000fe400078e0215 */
[----:B----4-:R-:W-:Y:S01]  /*1b70*/  IMAD R7, R27, 0x168600, R10 ;  /* 0x001686001b077824 */ /* 0x010fe200078e020a */
[----:B------:R-:W-:Y:S01]  /*1b80*/  ISETP.LT.AND P0, PT, R0, 0x500, !P0 ;  /* 0x000005000000780c */ /* 0x000fe20004701270 */
[----:B------:R-:W-:Y:S01]  /*1b90*/  IMAD R25, R19, 0x168600, R8 ;  /* 0x0016860013197824 */ /* 0x000fe200078e0208 */
[----:B------:R-:W-:Y:S01]  /*1ba0*/  LOP3.LUT R23, R23, 0xf00, RZ, 0xfc, !PT ;  /* 0x00000f0017177812 */ /* 0x000fe200078efcff */
[----:B------:R-:W-:-:S04]  /*1bb0*/  IMAD.WIDE R4, R13, 0x4, R2 ;  /* 0x000000040d047825 */ /* 0x000fc800078e0202 */
[----:B------:R-:W-:Y:S01]  /*1bc0*/  IMAD.WIDE R6, R7, 0x4, R2 ;  /* 0x0000000407067825 */ /* 0x000fe200078e0202 */
[----:B------:R-:W-:-:S03]  /*1bd0*/  SHF.R.U32.HI R23, RZ, 0x2, R23 ;  /* 0x00000002ff177819 */ /* 0x000fc60000011617 */
[--C-:B------:R-:W-:Y:S01]  /*1be0*/  IMAD.WIDE R24, R25, 0x4, R2.reuse ;  /* 0x0000000419187825 */ /* 0x100fe200078e0202 */
[----:B0-----:R0:W-:Y:S03]  /*1bf0*/  @P1 STG.E desc[UR6][R4.64], R26 ;  /* 0x0000001a04001986 */ /* 0x0011e6000c101906 */
[--C-:B------:R-:W-:Y:S01]  /*1c00*/  IMAD.WIDE R28, R29, 0x4, R2.reuse ;  /* 0x000000041d1c7825 */ /* 0x100fe200078e0202 */
[----:B-1----:R0:W-:Y:S03]  /*1c10*/  @P4 STG.E desc[UR6][R6.64], R22 ;  /* 0x0000001606004986 */ /* 0x0021e6000c101906 */
[--C-:B------:R-:W-:Y:S01]  /*1c20*/  IMAD.WIDE R10, R11, 0x4, R2.reuse ;  /* 0x000000040b0a7825 */ /* 0x100fe200078e0202 */
[----:B--2---:R0:W-:Y:S03]  /*1c30*/  @P3 STG.E desc[UR6][R24.64], R18 ;  /* 0x0000001218003986 */ /* 0x0041e6000c101906 */
[----:B------:R-:W-:Y:S01]  /*1c40*/  IMAD.WIDE R8, R9, 0x4, R2 ;  /* 0x0000000409087825 */ /* 0x000fe200078e0202 */
[----:B------:R-:W-:Y:S01]  /*1c50*/  LOP3.LUT R23, R23, 0x3fc, RZ, 0xc0, !PT ;  /* 0x000003fc17177812 */ /* 0x000fe200078ec0ff */
[----:B-----5:R0:W-:Y:S04]  /*1c60*/  @P2 STG.E desc[UR6][R28.64], R16 ;  /* 0x000000101c002986 */ /* 0x0201e8000c101906 */
[----:B------:R0:W-:Y:S01]  /*1c70*/  @P5 STG.E desc[UR6][R10.64], R14 ;  /* 0x0000000e0a005986 */ /* 0x0001e2000c101906 */
[----:B------:R-:W-:-:S03]  /*1c80*/  IMAD.IADD R20, R20, 0x1, R23 ;  /* 0x0000000114147824 */ /* 0x000fc600078e0217 */
[----:B------:R0:W-:Y:S02]  /*1c90*/  @P6 STG.E desc[UR6][R8.64], R12 ;  /* 0x0000000c08006986 */ /* 0x0001e4000c101906 */
[----:B0-----:R-:W-:Y:S05]  /*1ca0*/  @!P0 EXIT ;  /* 0x000000000000894d */ /* 0x001fea0003800000 */
[----:B0-----:R-:W0:Y:S01]  /*1cb0*/  LDS R7, [R20+0x3c00] ;  /* 0x003c000014077984 */ /* 0x001e220000000800 */
[----:B------:R-:W-:-:S05]  /*1cc0*/  IMAD.HI R4, R0, 0x66666667, RZ ;  /* 0x6666666700047827 */ /* 0x000fca00078e02ff */
[----:B------:R-:W-:-:S04]  /*1cd0*/  SHF.R.U32.HI R5, RZ, 0x1f, R4 ;  /* 0x0000001fff057819 */ /* 0x000fc80000011604 */
[----:B------:R-:W-:-:S05]  /*1ce0*/  LEA.HI.SX32 R5, R4, R5, 0x19 ;  /* 0x0000000504057211 */ /* 0x000fca00078fcaff */
[----:B------:R-:W-:-:S04]  /*1cf0*/  IMAD R0, R5, -0x140, R0 ;  /* 0xfffffec005007824 */ /* 0x000fc800078e0200 */
[----:B------:R-:W-:-:S04]  /*1d00*/  IMAD R0, R0, 0x3c1, R21 ;  /* 0x000003c100007824 */ /* 0x000fc800078e0215 */
[----:B------:R-:W-:-:S04]  /*1d10*/  IMAD R5, R5, 0x168600, R0 ;  /* 0x0016860005057824 */ /* 0x000fc800078e0200 */
[----:B------:R-:W-:-:S05]  /*1d20*/  IMAD.WIDE R2, R5, 0x4, R2 ;  /* 0x0000000405027825 */ /* 0x000fca00078e0202 */
[----:B0-----:R-:W-:Y:S01]  /*1d30*/  STG.E desc[UR6][R2.64], R7 ;  /* 0x0000000702007986 */ /* 0x001fe2000c101906 */
[----:B------:R-:W-:Y:S05]  /*1d40*/  EXIT ;  /* 0x000000000000794d */ /* 0x000fea0003800000 */
.L_x_0:
[----:B------:R-:W-:-:S00]  /*1d50*/  BRA `(.L_x_0) ;  /* 0xfffffffc00fc7947 */ /* 0x000fc0000383ffff */
[----:B------:R-:W-:-:S00]  /*1d60*/  NOP ;  /* 0x0000000000007918 */ /* 0x000fc00000000000 */
        /* <DEDUP_REMOVED lines=9> */
.L_x_1:


//--------------------- .nv.global.init           --------------------------
	.section	.nv.global.init,"aw",@progbits
.nv.global.init:
	.type		_$_str,@object
	.size		_$_str,(_$_str_$_2 - _$_str)
_$_str:
        /*0000*/ 	.byte	0x5f, 0x5f, 0x43, 0x55, 0x44, 0x41, 0x5f, 0x46, 0x54, 0x5a, 0x00
	.type		_$_str_$_2,@object
	.size		_$_str_$_2,(.L_1 - _$_str_$_2)
_$_str_$_2:
        /*000b*/ 	.byte	0x5f, 0x5f, 0x43, 0x55, 0x44, 0x41, 0x5f, 0x50, 0x52, 0x45, 0x43, 0x5f, 0x53, 0x51, 0x52, 0x54
        /*001b*/ 	.byte	0x00
.L_1:


//--------------------- .nv.shared.triton_poi_fused__native_batch_norm_legit_no_training_relu_10 --------------------------
	.section	.nv.shared.triton_poi_fused__native_batch_norm_legit_no_training_relu_10,"aw",@nobits
	.sectionflags	@""
	.align	16
	.zero		1024


//--------------------- .nv.constant0.triton_poi_fused__native_batch_norm_legit_no_training_relu_10 --------------------------
	.section	.nv.constant0.triton_poi_fused__native_batch_norm_legit_no_training_relu_10,"a",@progbits
	.sectionflags	@""
	.align	4
.nv.constant0.triton_poi_fused__native_batch_norm_legit_no_training_relu_10:
	.zero		584
